	.headerflags	@"EF_CUDA_TEXMODE_UNIFIED EF_CUDA_64BIT_ADDRESS EF_CUDA_ACCELERATORS EF_CUDA_SM90 EF_CUDA_VIRTUAL_SM(EF_CUDA_SM90)"
	.elftype	@"ET_EXEC"


//--------------------- .nv.info                  --------------------------
	.section	.nv.info,"",@"SHT_CUDA_INFO"
	.align	4


	//----- nvinfo : EIATTR_REGCOUNT
	.align		4
        /*0000*/ 	.byte	0x04, 0x2f
        /*0002*/ 	.short	(.L_2 - .L_1)
	.align		4
.L_1:
        /*0004*/ 	.word	index@(triton_red_fused_native_group_norm_6)
        /*0008*/ 	.word	0x00000017


	//----- nvinfo : EIATTR_MIN_STACK_SIZE
	.align		4
.L_2:
        /*000c*/ 	.byte	0x04, 0x12
        /*000e*/ 	.short	(.L_4 - .L_3)
	.align		4
.L_3:
        /*0010*/ 	.word	index@(triton_red_fused_native_group_norm_6)
        /*0014*/ 	.word	0x00000000


	//----- nvinfo : EIATTR_FRAME_SIZE
	.align		4
.L_4:
        /*0018*/ 	.byte	0x04, 0x11
        /*001a*/ 	.short	(.L_6 - .L_5)
	.align		4
.L_5:
        /*001c*/ 	.word	index@(triton_red_fused_native_group_norm_6)
        /*0020*/ 	.word	0x00000000


	//----- nvinfo : EIATTR_MIN_STACK_SIZE
	.align		4
.L_6:
        /*0024*/ 	.byte	0x04, 0x12
        /*0026*/ 	.short	(.L_8 - .L_7)
	.align		4
.L_7:
        /*0028*/ 	.word	index@(triton_red_fused_native_group_norm_6)
        /*002c*/ 	.word	0x00000000
.L_8:


//--------------------- .nv.info.triton_red_fused_native_group_norm_6 --------------------------
	.section	.nv.info.triton_red_fused_native_group_norm_6,"",@"SHT_CUDA_INFO"
	.sectionflags	@""
	.align	4


	//----- nvinfo : EIATTR_CUDA_API_VERSION
	.align		4
        /*0000*/ 	.byte	0x04, 0x37
        /*0002*/ 	.short	(.L_10 - .L_9)
.L_9:
        /*0004*/ 	.word	0x0000007c


	//----- nvinfo : EIATTR_KPARAM_INFO
	.align		4
.L_10:
        /*0008*/ 	.byte	0x04, 0x17
        /*000a*/ 	.short	(.L_12 - .L_11)
.L_11:
        /*000c*/ 	.word	0x00000000
        /*0010*/ 	.short	0x0005
        /*0012*/ 	.short	0x0024
        /*0014*/ 	.byte	0x00, 0xf0, 0x11, 0x00


	//----- nvinfo : EIATTR_KPARAM_INFO
	.align		4
.L_12:
        /*0018*/ 	.byte	0x04, 0x17
        /*001a*/ 	.short	(.L_14 - .L_13)
.L_13:
        /*001c*/ 	.word	0x00000000
        /*0020*/ 	.short	0x0004
        /*0022*/ 	.short	0x0020
        /*0024*/ 	.byte	0x00, 0xf0, 0x11, 0x00


	//----- nvinfo : EIATTR_KPARAM_INFO
	.align		4
.L_14:
        /*0028*/ 	.byte	0x04, 0x17
        /*002a*/ 	.short	(.L_16 - .L_15)
.L_15:
        /*002c*/ 	.word	0x00000000
        /*0030*/ 	.short	0x0003
        /*0032*/ 	.short	0x0018
        /*0034*/ 	.byte	0x00, 0xf4, 0x21, 0x00


	//----- nvinfo : EIATTR_KPARAM_INFO
	.align		4
.L_16:
        /*0038*/ 	.byte	0x04, 0x17
        /*003a*/ 	.short	(.L_18 - .L_17)
.L_17:
        /*003c*/ 	.word	0x00000000
        /*0040*/ 	.short	0x0002
        /*0042*/ 	.short	0x0010
        /*0044*/ 	.byte	0x00, 0xf4, 0x21, 0x00


	//----- nvinfo : EIATTR_KPARAM_INFO
	.align		4
.L_18:
        /*0048*/ 	.byte	0x04, 0x17
        /*004a*/ 	.short	(.L_20 - .L_19)
.L_19:
        /*004c*/ 	.word	0x00000000
        /*0050*/ 	.short	0x0001
        /*0052*/ 	.short	0x0008
        /*0054*/ 	.byte	0x00, 0xf4, 0x21, 0x00


	//----- nvinfo : EIATTR_KPARAM_INFO
	.align		4
.L_20:
        /*0058*/ 	.byte	0x04, 0x17
        /*005a*/ 	.short	(.L_22 - .L_21)
.L_21:
        /*005c*/ 	.word	0x00000000
        /*0060*/ 	.short	0x0000
        /*0062*/ 	.short	0x0000
        /*0064*/ 	.byte	0x00, 0xf4, 0x21, 0x00


	//----- nvinfo : EIATTR_SPARSE_MMA_MASK
	.align		4
.L_22:
        /*0068*/ 	.byte	0x03, 0x50
        /*006a*/ 	.short	0x0000


	//----- nvinfo : EIATTR_MAXREG_COUNT
	.align		4
        /*006c*/ 	.byte	0x03, 0x1b
        /*006e*/ 	.short	0x0080


	//----- nvinfo : EIATTR_COOP_GROUP_MASK_REGIDS
	.align		4
        /*0070*/ 	.byte	0x04, 0x29
        /*0072*/ 	.short	(.L_24 - .L_23)


	//   ....[0]....
.L_23:
        /*0074*/ 	.word	0xffffffff


	//   ....[1]....
        /*0078*/ 	.word	0xffffffff


	//   ....[2]....
        /*007c*/ 	.word	0xffffffff


	//   ....[3]....
        /*0080*/ 	.word	0xffffffff


	//   ....[4]....
        /*0084*/ 	.word	0xffffffff


	//   ....[5]....
        /*0088*/ 	.word	0xffffffff


	//   ....[6]....
        /*008c*/ 	.word	0xffffffff


	//   ....[7]....
        /*0090*/ 	.word	0xffffffff


	//   ....[8]....
        /*0094*/ 	.word	0xffffffff


	//   ....[9]....
        /*0098*/ 	.word	0xffffffff


	//   ....[10]....
        /*009c*/ 	.word	0xffffffff


	//   ....[11]....
        /*00a0*/ 	.word	0xffffffff


	//   ....[12]....
        /*00a4*/ 	.word	0xffffffff


	//   ....[13]....
        /*00a8*/ 	.word	0xffffffff


	//   ....[14]....
        /*00ac*/ 	.word	0xffffffff


	//   ....[15]....
        /*00b0*/ 	.word	0xffffffff


	//   ....[16]....
        /*00b4*/ 	.word	0xffffffff


	//   ....[17]....
        /*00b8*/ 	.word	0xffffffff


	//   ....[18]....
        /*00bc*/ 	.word	0xffffffff


	//   ....[19]....
        /*00c0*/ 	.word	0xffffffff


	//   ....[20]....
        /*00c4*/ 	.word	0xffffffff


	//   ....[21]....
        /*00c8*/ 	.word	0xffffffff


	//----- nvinfo : EIATTR_COOP_GROUP_INSTR_OFFSETS
	.align		4
.L_24:
        /*00cc*/ 	.byte	0x04, 0x28
        /*00ce*/ 	.short	(.L_26 - .L_25)


	//   ....[0]....
.L_25:
        /*00d0*/ 	.word	0x00000540


	//   ....[1]....
        /*00d4*/ 	.word	0x000005b0


	//   ....[2]....
        /*00d8*/ 	.word	0x000006c0


	//   ....[3]....
        /*00dc*/ 	.word	0x00000720


	//   ....[4]....
        /*00e0*/ 	.word	0x000007d0


	//   ....[5]....
        /*00e4*/ 	.word	0x00000840


	//   ....[6]....
        /*00e8*/ 	.word	0x00000920


	//   ....[7]....
        /*00ec*/ 	.word	0x00000990


	//   ....[8]....
        /*00f0*/ 	.word	0x00000a50


	//   ....[9]....
        /*00f4*/ 	.word	0x00000aa0


	//   ....[10]....
        /*00f8*/ 	.word	0x00000c00


	//   ....[11]....
        /*00fc*/ 	.word	0x00000c10


	//   ....[12]....
        /*0100*/ 	.word	0x00000c50


	//   ....[13]....
        /*0104*/ 	.word	0x00000c90


	//   ....[14]....
        /*0108*/ 	.word	0x00000d40


	//   ....[15]....
        /*010c*/ 	.word	0x00000de0


	//   ....[16]....
        /*0110*/ 	.word	0x00000e20


	//   ....[17]....
        /*0114*/ 	.word	0x00000ee0


	//   ....[18]....
        /*0118*/ 	.word	0x00000f20


	//   ....[19]....
        /*011c*/ 	.word	0x00000f70


	//   ....[20]....
        /*0120*/ 	.word	0x00001040


	//   ....[21]....
        /*0124*/ 	.word	0x00001090


	//----- nvinfo : EIATTR_EXIT_INSTR_OFFSETS
	.align		4
.L_26:
        /*0128*/ 	.byte	0x04, 0x1c
        /*012a*/ 	.short	(.L_28 - .L_27)


	//   ....[0]....
.L_27:
        /*012c*/ 	.word	0x00001270


	//   ....[1]....
        /*0130*/ 	.word	0x000012b0


	//----- nvinfo : EIATTR_REQNTID
	.align		4
.L_28:
        /*0134*/ 	.byte	0x04, 0x10
        /*0136*/ 	.short	(.L_30 - .L_29)
.L_29:
        /*0138*/ 	.word	0x00000200
        /*013c*/ 	.word	0x00000001
        /*0140*/ 	.word	0x00000001


	//----- nvinfo : EIATTR_CBANK_PARAM_SIZE
	.align		4
.L_30:
        /*0144*/ 	.byte	0x03, 0x19
        /*0146*/ 	.short	0x0028


	//----- nvinfo : EIATTR_PARAM_CBANK
	.align		4
        /*0148*/ 	.byte	0x04, 0x0a
        /*014a*/ 	.short	(.L_32 - .L_31)
	.align		4
.L_31:
        /*014c*/ 	.word	index@(.nv.constant0.triton_red_fused_native_group_norm_6)
        /*0150*/ 	.short	0x0210
        /*0152*/ 	.short	0x0028


	//----- nvinfo : EIATTR_SW_WAR
	.align		4
.L_32:
        /*0154*/ 	.byte	0x04, 0x36
        /*0156*/ 	.short	(.L_34 - .L_33)
.L_33:
        /*0158*/ 	.word	0x00000008
.L_34:


//--------------------- .nv.callgraph             --------------------------
	.section	.nv.callgraph,"",@"SHT_CUDA_CALLGRAPH"
	.align	4
	.sectionentsize	8
	.align		4
        /*0000*/ 	.word	0x00000000
	.align		4
        /*0004*/ 	.word	0xffffffff
	.align		4
        /*0008*/ 	.word	0x00000000
	.align		4
        /*000c*/ 	.word	0xfffffffe
	.align		4
        /*0010*/ 	.word	0x00000000
	.align		4
        /*0014*/ 	.word	0xfffffffd
	.align		4
        /*0018*/ 	.word	0x00000000
	.align		4
        /*001c*/ 	.word	0xfffffffc


//--------------------- .nv.constant4             --------------------------
	.section	.nv.constant4,"a",@progbits
	.align	8
	.align		8
.nv.constant4:
        /*0000*/ 	.dword	_$_str


//--------------------- .text.triton_red_fused_native_group_norm_6 --------------------------
	.section	.text.triton_red_fused_native_group_norm_6,"ax",@progbits
	.sectionflags	@"SHF_BARRIERS=1"
	.align	128
        .global         triton_red_fused_native_group_norm_6
        .type           triton_red_fused_native_group_norm_6,@function
        .size           triton_red_fused_native_group_norm_6,(.L_x_1 - triton_red_fused_native_group_norm_6)
        .other          triton_red_fused_native_group_norm_6,@"STO_CUDA_ENTRY STV_DEFAULT"
triton_red_fused_native_group_norm_6:
.text.triton_red_fused_native_group_norm_6:
[----:B------:R-:W0:Y:S01]  /*0000*/  LDC R1, c[0x0][0x28] ;  /* 0x00000a00ff017b82 */ /* 0x000e220000000800 */
[----:B------:R-:W1:Y:S07]  /*0010*/  S2R R2, SR_CTAID.X ;  /* 0x0000000000027919 */ /* 0x000e6e0000002500 */
[----:B------:R-:W2:Y:S01]  /*0020*/  LDC.64 R8, c[0x0][0x210] ;  /* 0x00008400ff087b82 */ /* 0x000ea20000000a00 */
[----:B------:R-:W-:Y:S01]  /*0030*/  ULDC.64 UR6, c[0x0][0x208] ;  /* 0x0000820000067ab9 */ /* 0x000fe20000000a00 */
[----:B------:R-:W3:Y:S01]  /*0040*/  S2R R14, SR_TID.X ;  /* 0x00000000000e7919 */ /* 0x000ee20000002100 */
[----:B-1----:R-:W-:-:S02]  /*0050*/  SHF.R.S32.HI R7, RZ, 0x1f, R2 ;  /* 0x0000001fff077819 */ /* 0x002fc40000011402 */
[----:B------:R-:W-:Y:S02]  /*0060*/  ISETP.GE.AND P0, PT, R2, 0x80, PT ;  /* 0x000000800200780c */ /* 0x000fe40003f06270 */
[----:B------:R-:W-:Y:S02]  /*0070*/  LEA.HI R7, R7, R2, RZ, 0x5 ;  /* 0x0000000207077211 */ /* 0x000fe400078f28ff */
[----:B---3--:R-:W-:Y:S02]  /*0080*/  SHF.L.U32 R0, R14, 0x6, RZ ;  /* 0x000000060e007819 */ /* 0x008fe400000006ff */
[C---:B------:R-:W-:Y:S02]  /*0090*/  LOP3.LUT R11, R7.reuse, 0x7fffffe0, RZ, 0xc0, !PT ;  /* 0x7fffffe0070b7812 */ /* 0x040fe400078ec0ff */
[----:B------:R-:W-:Y:S02]  /*00a0*/  SHF.L.U32 R7, R7, 0xb, RZ ;  /* 0x0000000b07077819 */ /* 0x000fe400000006ff */
[----:B------:R-:W-:-:S02]  /*00b0*/  IADD3 R11, -R11, R2, RZ ;  /* 0x000000020b0b7210 */ /* 0x000fc40007ffe1ff */
[----:B------:R-:W-:Y:S02]  /*00c0*/  LOP3.LUT R6, R7, 0xffff0000, RZ, 0xc0, !PT ;  /* 0xffff000007067812 */ /* 0x000fe400078ec0ff */
[----:B------:R-:W-:Y:S02]  /*00d0*/  LOP3.LUT R0, R0, 0x7fc0, RZ, 0xc0, !PT ;  /* 0x00007fc000007812 */ /* 0x000fe400078ec0ff */
[----:B------:R-:W-:-:S04]  /*00e0*/  LEA R11, R11, R6, 0x1 ;  /* 0x000000060b0b7211 */ /* 0x000fc800078e08ff */
[----:B------:R-:W-:Y:S02]  /*00f0*/  IADD3 R7, R0, R11, RZ ;  /* 0x0000000b00077210 */ /* 0x000fe40007ffe0ff */
[----:B------:R-:W-:-:S03]  /*0100*/  CS2R R10, SRZ ;  /* 0x00000000000a7805 */ /* 0x000fc6000001ff00 */
[----:B--2---:R-:W-:Y:S01]  /*0110*/  IMAD.WIDE R16, R7, 0x4, R8 ;  /* 0x0000000407107825 */ /* 0x004fe200078e0208 */
[----:B------:R-:W-:-:S04]  /*0120*/  IADD3 R19, R7, 0x8000, RZ ;  /* 0x0000800007137810 */ /* 0x000fc80007ffe0ff */
[----:B------:R1:W2:Y:S01]  /*0130*/  @!P0 LDG.E.EF.64 R10, desc[UR6][R16.64] ;  /* 0x00000006100a8981 */ /* 0x0002a2000c0e1b00 */
[----:B------:R-:W-:Y:S01]  /*0140*/  CS2R R6, SRZ ;  /* 0x0000000000067805 */ /* 0x000fe2000001ff00 */
[----:B------:R-:W-:-:S05]  /*0150*/  IMAD.WIDE R18, R19, 0x4, R8 ;  /* 0x0000000413127825 */ /* 0x000fca00078e0208 */
[----:B------:R3:W4:Y:S01]  /*0160*/  @!P0 LDG.E.EF.64 R6, desc[UR6][R18.64] ;  /* 0x0000000612068981 */ /* 0x000722000c0e1b00 */
[----:B------:R-:W-:Y:S01]  /*0170*/  FSEL R12, RZ, 2, P0 ;  /* 0x40000000ff0c7808 */ /* 0x000fe20000000000 */
[----:B------:R-:W5:Y:S01]  /*0180*/  S2UR UR5, SR_CgaCtaId ;  /* 0x00000000000579c3 */ /* 0x000f620000008800 */
[----:B------:R-:W-:Y:S01]  /*0190*/  FSEL R9, RZ, 3, P0 ;  /* 0x40400000ff097808 */ /* 0x000fe20000000000 */
[----:B------:R-:W-:Y:S01]  /*01a0*/  UMOV UR4, 0x400 ;  /* 0x0000040000047882 */ /* 0x000fe20000000000 */
[C---:B------:R-:W-:Y:S01]  /*01b0*/  FSETP.GEU.AND P3, PT, R12.reuse, 1.175494350822287508e-38, PT ;  /* 0x008000000c00780b */ /* 0x040fe20003f6e000 */
[----:B------:R-:W-:Y:S01]  /*01c0*/  FMUL R13, R12, 16777216 ;  /* 0x4b8000000c0d7820 */ /* 0x000fe20000400000 */
[----:B------:R-:W-:Y:S01]  /*01d0*/  ISETP.LT.AND P1, PT, R2, 0x80, PT ;  /* 0x000000800200780c */ /* 0x000fe20003f21270 */
[C---:B-1----:R-:W-:Y:S01]  /*01e0*/  FMUL R16, R9.reuse, 16777216 ;  /* 0x4b80000009107820 */ /* 0x042fe20000400000 */
[----:B------:R-:W-:Y:S02]  /*01f0*/  FSETP.GEU.AND P2, PT, R9, 1.175494350822287508e-38, PT ;  /* 0x008000000900780b */ /* 0x000fe40003f4e000 */
[----:B------:R-:W-:-:S02]  /*0200*/  FSEL R0, R13, R12, !P3 ;  /* 0x0000000c0d007208 */ /* 0x000fc40005800000 */
[----:B------:R-:W-:Y:S02]  /*0210*/  SEL R13, RZ, 0x3f800000, !P1 ;  /* 0x3f800000ff0d7807 */ /* 0x000fe40004800000 */
[----:B------:R1:W1:Y:S01]  /*0220*/  MUFU.RCP R15, R0 ;  /* 0x00000000000f7308 */ /* 0x0002620000001000 */
[----:B------:R-:W-:Y:S02]  /*0230*/  FSEL R8, RZ, 4, P0 ;  /* 0x40800000ff087808 */ /* 0x000fe40000000000 */
[----:B------:R-:W-:Y:S01]  /*0240*/  FSEL R17, R16, R9, !P2 ;  /* 0x0000000910117208 */ /* 0x000fe20005000000 */
[----:B------:R-:W-:Y:S01]  /*0250*/  FMUL R16, R13, 16777216 ;  /* 0x4b8000000d107820 */ /* 0x000fe20000400000 */
[C---:B------:R-:W-:Y:S01]  /*0260*/  FSETP.GEU.AND P1, PT, R8.reuse, 1.175494350822287508e-38, PT ;  /* 0x008000000800780b */ /* 0x040fe20003f2e000 */
[----:B---3--:R-:W-:-:S03]  /*0270*/  FMUL R19, R8, 16777216 ;  /* 0x4b80000008137820 */ /* 0x008fc60000400000 */
[----:B------:R-:W3:Y:S02]  /*0280*/  MUFU.RCP R17, R17 ;  /* 0x0000001100117308 */ /* 0x000ee40000001000 */
[----:B------:R-:W-:Y:S01]  /*0290*/  FSEL R19, R19, R8, !P1 ;  /* 0x0000000813137208 */ /* 0x000fe20004800000 */
[----:B-----5:R-:W-:-:S05]  /*02a0*/  UPRMT UR4, UR5, 0x654, UR4 ;  /* 0x0000065405047896 */ /* 0x020fca0008000004 */
[----:B------:R-:W5:Y:S01]  /*02b0*/  MUFU.RCP R19, R19 ;  /* 0x0000001300137308 */ /* 0x000f620000001000 */
[----:B--2---:R-:W-:Y:S02]  /*02c0*/  SEL R18, R10, RZ, !P0 ;  /* 0x000000ff0a127207 */ /* 0x004fe40004000000 */
[----:B------:R-:W-:Y:S02]  /*02d0*/  SEL R20, R11, RZ, !P0 ;  /* 0x000000ff0b147207 */ /* 0x000fe40004000000 */
[----:B------:R-:W-:Y:S02]  /*02e0*/  FSEL R10, R16, R13, !P3 ;  /* 0x0000000d100a7208 */ /* 0x000fe40005800000 */
[----:B------:R-:W-:Y:S02]  /*02f0*/  FSEL R11, R18, RZ, !P0 ;  /* 0x000000ff120b7208 */ /* 0x000fe40004000000 */
[----:B-1----:R-:W-:Y:S01]  /*0300*/  FSEL R0, R20, RZ, !P0 ;  /* 0x000000ff14007208 */ /* 0x002fe20004000000 */
[----:B0-----:R-:W-:Y:S01]  /*0310*/  FMUL R15, R15, R10 ;  /* 0x0000000a0f0f7220 */ /* 0x001fe20000400000 */
[----:B------:R-:W-:-:S02]  /*0320*/  FSETP.NEU.AND P3, PT, R12, RZ, PT ;  /* 0x000000ff0c00720b */ /* 0x000fc40003f6d000 */
[-C--:B------:R-:W-:Y:S01]  /*0330*/  FSEL R18, R16, R13.reuse, !P2 ;  /* 0x0000000d10127208 */ /* 0x080fe20005000000 */
[----:B------:R-:W-:Y:S01]  /*0340*/  FADD R10, -R11, R0 ;  /* 0x000000000b0a7221 */ /* 0x000fe20000000100 */
[----:B------:R-:W-:Y:S02]  /*0350*/  FSEL R0, R15, RZ, P3 ;  /* 0x000000ff0f007208 */ /* 0x000fe40001800000 */
[----:B----4-:R-:W-:Y:S01]  /*0360*/  SEL R6, R6, RZ, !P0 ;  /* 0x000000ff06067207 */ /* 0x010fe20004000000 */
[----:B---3--:R-:W-:Y:S01]  /*0370*/  FMUL R17, R17, R18 ;  /* 0x0000001211117220 */ /* 0x008fe20000400000 */
[----:B------:R-:W-:Y:S01]  /*0380*/  FSEL R20, R16, R13, !P1 ;  /* 0x0000000d10147208 */ /* 0x000fe20004800000 */
[C---:B------:R-:W-:Y:S01]  /*0390*/  FMUL R16, R10.reuse, R10 ;  /* 0x0000000a0a107220 */ /* 0x040fe20000400000 */
[----:B------:R-:W-:Y:S01]  /*03a0*/  FFMA R11, R10, R0, R11 ;  /* 0x000000000a0b7223 */ /* 0x000fe2000000000b */
[----:B------:R-:W-:Y:S02]  /*03b0*/  FSETP.NEU.AND P2, PT, R9, RZ, PT ;  /* 0x000000ff0900720b */ /* 0x000fe40003f4d000 */
[----:B------:R-:W-:Y:S01]  /*03c0*/  FSEL R10, R6, RZ, !P0 ;  /* 0x000000ff060a7208 */ /* 0x000fe20004000000 */
[----:B------:R-:W-:Y:S01]  /*03d0*/  FADD R6, R8, R8 ;  /* 0x0000000808067221 */ /* 0x000fe20000000000 */
[----:B------:R-:W-:Y:S01]  /*03e0*/  FMUL R13, R13, R16 ;  /* 0x000000100d0d7220 */ /* 0x000fe20000400000 */
[----:B------:R-:W-:Y:S01]  /*03f0*/  SEL R7, R7, RZ, !P0 ;  /* 0x000000ff07077207 */ /* 0x000fe20004000000 */
[----:B-----5:R-:W-:Y:S01]  /*0400*/  FMUL R19, R19, R20 ;  /* 0x0000001413137220 */ /* 0x020fe20000400000 */
[----:B------:R-:W-:Y:S01]  /*0410*/  FSEL R18, R17, RZ, P2 ;  /* 0x000000ff11127208 */ /* 0x000fe20001000000 */
[--C-:B------:R-:W-:Y:S01]  /*0420*/  FADD R16, R10, -R11.reuse ;  /* 0x8000000b0a107221 */ /* 0x100fe20000000000 */
[----:B------:R-:W-:Y:S01]  /*0430*/  FSETP.GEU.AND P3, PT, |R6|, 1.175494350822287508e-38, PT ;  /* 0x008000000600780b */ /* 0x000fe20003f6e200 */
[----:B------:R-:W-:Y:S01]  /*0440*/  FFMA R13, R0, R13, RZ ;  /* 0x0000000d000d7223 */ /* 0x000fe200000000ff */
[----:B------:R-:W-:Y:S01]  /*0450*/  FSETP.NEU.AND P1, PT, R8, RZ, PT ;  /* 0x000000ff0800720b */ /* 0x000fe20003f2d000 */
[----:B------:R-:W-:Y:S01]  /*0460*/  FFMA R11, R16, R18, R11 ;  /* 0x00000012100b7223 */ /* 0x000fe2000000000b */
[----:B------:R-:W-:Y:S01]  /*0470*/  FSEL R10, R7, RZ, !P0 ;  /* 0x000000ff070a7208 */ /* 0x000fe20004000000 */
[C---:B------:R-:W-:Y:S01]  /*0480*/  FMUL R7, R6.reuse, 0.25 ;  /* 0x3e80000006077820 */ /* 0x040fe20000400000 */
[----:B------:R-:W-:Y:S01]  /*0490*/  FSETP.GT.AND P2, PT, |R6|, 8.50705917302346158658e+37, PT ;  /* 0x7e8000000600780b */ /* 0x000fe20003f44200 */
[----:B------:R-:W-:Y:S01]  /*04a0*/  FMUL R15, R16, R16 ;  /* 0x00000010100f7220 */ /* 0x000fe20000400000 */
[----:B------:R-:W-:Y:S01]  /*04b0*/  FSEL R16, R19, RZ, P1 ;  /* 0x000000ff13107208 */ /* 0x000fe20000800000 */
[--C-:B------:R-:W-:Y:S01]  /*04c0*/  FADD R10, R10, -R11.reuse ;  /* 0x8000000b0a0a7221 */ /* 0x100fe20000000000 */
[----:B------:R-:W-:Y:S01]  /*04d0*/  FSEL R17, R7, R6, P2 ;  /* 0x0000000607117208 */ /* 0x000fe20001000000 */
[----:B------:R-:W-:Y:S01]  /*04e0*/  FMUL R15, R12, R15 ;  /* 0x0000000f0c0f7220 */ /* 0x000fe20000400000 */
[----:B------:R-:W-:Y:S01]  /*04f0*/  FSETP.NEU.AND P1, PT, R6, RZ, PT ;  /* 0x000000ff0600720b */ /* 0x000fe20003f2d000 */
[C---:B------:R-:W-:Y:S01]  /*0500*/  FFMA R0, R10.reuse, R16, R11 ;  /* 0x000000100a007223 */ /* 0x040fe2000000000b */
[----:B------:R-:W-:Y:S01]  /*0510*/  FMUL R12, R10, R10 ;  /* 0x0000000a0a0c7220 */ /* 0x000fe20000400000 */
[----:B------:R-:W-:Y:S01]  /*0520*/  @!P3 FMUL R17, R17, 16777216 ;  /* 0x4b8000001111b820 */ /* 0x000fe20000400000 */
[----:B------:R-:W-:-:S02]  /*0530*/  FFMA R13, R18, R15, R13 ;  /* 0x0000000f120d7223 */ /* 0x000fc4000000000d */
[----:B------:R-:W0:Y:S01]  /*0540*/  SHFL.BFLY PT, R11, R0, 0x10, 0x1f ;  /* 0x0e001f00000b7f89 */ /* 0x000e2200000e0000 */
[----:B------:R-:W-:Y:S01]  /*0550*/  FMUL R12, R9, R12 ;  /* 0x0000000c090c7220 */ /* 0x000fe20000400000 */
[----:B------:R-:W-:Y:S01]  /*0560*/  FMUL R9, R8, 0.25 ;  /* 0x3e80000008097820 */ /* 0x000fe20000400000 */
[----:B------:R-:W1:Y:S02]  /*0570*/  MUFU.RCP R17, R17 ;  /* 0x0000001100117308 */ /* 0x000e640000001000 */
[----:B------:R-:W-:Y:S02]  /*0580*/  FFMA R12, R16, R12, R13 ;  /* 0x0000000c100c7223 */ /* 0x000fe4000000000d */
[----:B------:R-:W-:Y:S01]  /*0590*/  FSEL R10, R9, R8, P2 ;  /* 0x00000008090a7208 */ /* 0x000fe20001000000 */
[----:B------:R-:W-:Y:S02]  /*05a0*/  FADD R9, R6, R6 ;  /* 0x0000000606097221 */ /* 0x000fe40000000000 */
[----:B------:R-:W2:Y:S02]  /*05b0*/  SHFL.BFLY PT, R13, R12, 0x10, 0x1f ;  /* 0x0e001f000c0d7f89 */ /* 0x000ea400000e0000 */
[----:B------:R-:W-:Y:S01]  /*05c0*/  @!P3 FMUL R10, R10, 16777216 ;  /* 0x4b8000000a0ab820 */ /* 0x000fe20000400000 */
[----:B------:R-:W-:-:S02]  /*05d0*/  FSETP.GEU.AND P2, PT, |R9|, 1.175494350822287508e-38, PT ;  /* 0x008000000900780b */ /* 0x000fc40003f4e200 */
[----:B------:R-:W-:Y:S01]  /*05e0*/  FSETP.GT.AND P0, PT, |R9|, 8.50705917302346158658e+37, PT ;  /* 0x7e8000000900780b */ /* 0x000fe20003f04200 */
[----:B-1----:R-:W-:Y:S01]  /*05f0*/  FMUL R15, R17, R10 ;  /* 0x0000000a110f7220 */ /* 0x002fe20000400000 */
[----:B------:R-:W-:Y:S02]  /*0600*/  FMUL R10, R9, 0.25 ;  /* 0x3e800000090a7820 */ /* 0x000fe40000400000 */
[----:B------:R-:W-:Y:S02]  /*0610*/  FSEL R7, R7, R6, P0 ;  /* 0x0000000607077208 */ /* 0x000fe40000000000 */
[----:B------:R-:W-:Y:S01]  /*0620*/  FSEL R15, R15, RZ, P1 ;  /* 0x000000ff0f0f7208 */ /* 0x000fe20000800000 */
[----:B0-----:R-:W-:Y:S01]  /*0630*/  FADD R11, -R0, R11 ;  /* 0x0000000b000b7221 */ /* 0x001fe20000000100 */
[----:B------:R-:W-:-:S03]  /*0640*/  FSEL R16, R10, R9, P0 ;  /* 0x000000090a107208 */ /* 0x000fc60000000000 */
[----:B------:R-:W-:Y:S01]  /*0650*/  @!P2 FMUL R7, R7, 16777216 ;  /* 0x4b8000000707a820 */ /* 0x000fe20000400000 */
[----:B------:R-:W-:Y:S01]  /*0660*/  FSETP.NEU.AND P1, PT, R9, RZ, PT ;  /* 0x000000ff0900720b */ /* 0x000fe20003f2d000 */
[C---:B------:R-:W-:Y:S01]  /*0670*/  FMUL R17, R11.reuse, R11 ;  /* 0x0000000b0b117220 */ /* 0x040fe20000400000 */
[----:B------:R-:W-:Y:S01]  /*0680*/  FFMA R11, R11, R15, R0 ;  /* 0x0000000f0b0b7223 */ /* 0x000fe20000000000 */
[----:B------:R-:W-:Y:S01]  /*0690*/  @!P2 FMUL R16, R16, 16777216 ;  /* 0x4b8000001010a820 */ /* 0x000fe20000400000 */
[----:B------:R-:W-:Y:S01]  /*06a0*/  FADD R0, R9, R9 ;  /* 0x0000000909007221 */ /* 0x000fe20000000000 */
[----:B------:R-:W-:Y:S02]  /*06b0*/  FMUL R17, R8, R17 ;  /* 0x0000001108117220 */ /* 0x000fe40000400000 */
[----:B------:R-:W0:Y:S01]  /*06c0*/  SHFL.BFLY PT, R8, R11, 0x8, 0x1f ;  /* 0x0d001f000b087f89 */ /* 0x000e2200000e0000 */
[----:B--2---:R-:W-:Y:S01]  /*06d0*/  FADD R12, R12, R13 ;  /* 0x0000000d0c0c7221 */ /* 0x004fe20000000000 */
[----:B------:R-:W1:Y:S01]  /*06e0*/  MUFU.RCP R16, R16 ;  /* 0x0000001000107308 */ /* 0x000e620000001000 */
[----:B------:R-:W-:-:S02]  /*06f0*/  FSETP.GEU.AND P2, PT, |R0|, 1.175494350822287508e-38, PT ;  /* 0x008000000000780b */ /* 0x000fc40003f4e200 */
[----:B------:R-:W-:Y:S01]  /*0700*/  FFMA R12, R15, R17, R12 ;  /* 0x000000110f0c7223 */ /* 0x000fe2000000000c */
[----:B------:R-:W-:-:S04]  /*0710*/  FSETP.GT.AND P0, PT, |R0|, 8.50705917302346158658e+37, PT ;  /* 0x7e8000000000780b */ /* 0x000fc80003f04200 */
[----:B------:R-:W2:Y:S01]  /*0720*/  SHFL.BFLY PT, R13, R12, 0x8, 0x1f ;  /* 0x0d001f000c0d7f89 */ /* 0x000ea200000e0000 */
[----:B-1----:R-:W-:Y:S01]  /*0730*/  FMUL R15, R16, R7 ;  /* 0x00000007100f7220 */ /* 0x002fe20000400000 */
[----:B------:R-:W-:-:S04]  /*0740*/  FMUL R7, R0, 0.25 ;  /* 0x3e80000000077820 */ /* 0x000fc80000400000 */
[----:B------:R-:W-:Y:S01]  /*0750*/  FSEL R15, R15, RZ, P1 ;  /* 0x000000ff0f0f7208 */ /* 0x000fe20000800000 */
[----:B0-----:R-:W-:Y:S01]  /*0760*/  FADD R8, -R11, R8 ;  /* 0x000000080b087221 */ /* 0x001fe20000000100 */
[----:B------:R-:W-:-:S03]  /*0770*/  FSEL R16, R7, R0, P0 ;  /* 0x0000000007107208 */ /* 0x000fc60000000000 */
[C---:B------:R-:W-:Y:S01]  /*0780*/  FMUL R17, R8.reuse, R8 ;  /* 0x0000000808117220 */ /* 0x040fe20000400000 */
[----:B------:R-:W-:Y:S01]  /*0790*/  FFMA R8, R8, R15, R11 ;  /* 0x0000000f08087223 */ /* 0x000fe2000000000b */
[----:B------:R-:W-:Y:S02]  /*07a0*/  @!P2 FMUL R16, R16, 16777216 ;  /* 0x4b8000001010a820 */ /* 0x000fe40000400000 */
[----:B------:R-:W-:Y:S01]  /*07b0*/  FMUL R17, R6, R17 ;  /* 0x0000001106117220 */ /* 0x000fe20000400000 */
[----:B------:R-:W-:Y:S01]  /*07c0*/  FADD R6, R0, R0 ;  /* 0x0000000000067221 */ /* 0x000fe20000000000 */
[----:B------:R-:W0:Y:S01]  /*07d0*/  SHFL.BFLY PT, R11, R8, 0x4, 0x1f ;  /* 0x0c801f00080b7f89 */ /* 0x000e2200000e0000 */
[----:B--2---:R-:W-:Y:S01]  /*07e0*/  FADD R12, R12, R13 ;  /* 0x0000000d0c0c7221 */ /* 0x004fe20000000000 */
[----:B------:R-:W1:Y:S02]  /*07f0*/  MUFU.RCP R16, R16 ;  /* 0x0000001000107308 */ /* 0x000e640000001000 */
[----:B------:R-:W-:Y:S01]  /*0800*/  FSETP.GEU.AND P1, PT, |R6|, 1.175494350822287508e-38, PT ;  /* 0x008000000600780b */ /* 0x000fe20003f2e200 */
[----:B------:R-:W-:Y:S01]  /*0810*/  FFMA R12, R15, R17, R12 ;  /* 0x000000110f0c7223 */ /* 0x000fe2000000000c */
[----:B------:R-:W-:-:S02]  /*0820*/  FSEL R15, R10, R9, P0 ;  /* 0x000000090a0f7208 */ /* 0x000fc40000000000 */
[----:B------:R-:W-:Y:S02]  /*0830*/  FSETP.NEU.AND P0, PT, R0, RZ, PT ;  /* 0x000000ff0000720b */ /* 0x000fe40003f0d000 */
[----:B------:R-:W2:Y:S01]  /*0840*/  SHFL.BFLY PT, R13, R12, 0x4, 0x1f ;  /* 0x0c801f000c0d7f89 */ /* 0x000ea200000e0000 */
[----:B------:R-:W-:Y:S01]  /*0850*/  @!P2 FMUL R15, R15, 16777216 ;  /* 0x4b8000000f0fa820 */ /* 0x000fe20000400000 */
[----:B------:R-:W-:-:S03]  /*0860*/  ISETP.GE.AND P2, PT, R14, 0x10, PT ;  /* 0x000000100e00780c */ /* 0x000fc60003f46270 */
[----:B-1----:R-:W-:-:S05]  /*0870*/  FMUL R15, R16, R15 ;  /* 0x0000000f100f7220 */ /* 0x002fca0000400000 */
[----:B------:R-:W-:Y:S01]  /*0880*/  FSEL R10, R15, RZ, P0 ;  /* 0x000000ff0f0a7208 */ /* 0x000fe20000000000 */
[----:B0-----:R-:W-:Y:S01]  /*0890*/  FADD R15, -R8, R11 ;  /* 0x0000000b080f7221 */ /* 0x001fe20000000100 */
[C---:B------:R-:W-:Y:S01]  /*08a0*/  FMUL R11, R6.reuse, 0.25 ;  /* 0x3e800000060b7820 */ /* 0x040fe20000400000 */
[----:B------:R-:W-:Y:S02]  /*08b0*/  FSETP.GT.AND P0, PT, |R6|, 8.50705917302346158658e+37, PT ;  /* 0x7e8000000600780b */ /* 0x000fe40003f04200 */
[C---:B------:R-:W-:Y:S01]  /*08c0*/  FMUL R16, R15.reuse, R15 ;  /* 0x0000000f0f107220 */ /* 0x040fe20000400000 */
[----:B------:R-:W-:Y:S01]  /*08d0*/  FFMA R8, R15, R10, R8 ;  /* 0x0000000a0f087223 */ /* 0x000fe20000000008 */
[----:B------:R-:W-:Y:S02]  /*08e0*/  FSEL R15, R11, R6, P0 ;  /* 0x000000060b0f7208 */ /* 0x000fe40000000000 */
[----:B------:R-:W-:Y:S01]  /*08f0*/  FMUL R16, R9, R16 ;  /* 0x0000001009107220 */ /* 0x000fe20000400000 */
[----:B--2---:R-:W-:-:S02]  /*0900*/  FADD R13, R12, R13 ;  /* 0x0000000d0c0d7221 */ /* 0x004fc40000000000 */
[----:B------:R-:W-:Y:S01]  /*0910*/  @!P1 FMUL R15, R15, 16777216 ;  /* 0x4b8000000f0f9820 */ /* 0x000fe20000400000 */
[----:B------:R-:W0:Y:S01]  /*0920*/  SHFL.BFLY PT, R9, R8, 0x2, 0x1f ;  /* 0x0c401f0008097f89 */ /* 0x000e2200000e0000 */
[----:B------:R-:W-:Y:S01]  /*0930*/  FSEL R12, R7, R0, P0 ;  /* 0x00000000070c7208 */ /* 0x000fe20000000000 */
[----:B------:R-:W-:Y:S01]  /*0940*/  FFMA R13, R10, R16, R13 ;  /* 0x000000100a0d7223 */ /* 0x000fe2000000000d */
[C---:B------:R-:W-:Y:S01]  /*0950*/  FSETP.NEU.AND P0, PT, R6.reuse, RZ, PT ;  /* 0x000000ff0600720b */ /* 0x040fe20003f0d000 */
[----:B------:R-:W-:Y:S01]  /*0960*/  FADD R7, R6, R6 ;  /* 0x0000000606077221 */ /* 0x000fe20000000000 */
[----:B------:R-:W1:Y:S01]  /*0970*/  MUFU.RCP R15, R15 ;  /* 0x0000000f000f7308 */ /* 0x000e620000001000 */
[----:B------:R-:W-:Y:S01]  /*0980*/  @!P1 FMUL R12, R12, 16777216 ;  /* 0x4b8000000c0c9820 */ /* 0x000fe20000400000 */
[----:B------:R-:W2:Y:S01]  /*0990*/  SHFL.BFLY PT, R10, R13, 0x2, 0x1f ;  /* 0x0c401f000d0a7f89 */ /* 0x000ea200000e0000 */
[C---:B------:R-:W-:Y:S01]  /*09a0*/  FMUL R16, R7.reuse, 0.25 ;  /* 0x3e80000007107820 */ /* 0x040fe20000400000 */
[----:B------:R-:W-:Y:S01]  /*09b0*/  FSETP.GEU.AND P1, PT, |R7|, 1.175494350822287508e-38, PT ;  /* 0x008000000700780b */ /* 0x000fe20003f2e200 */
[----:B-1----:R-:W-:Y:S01]  /*09c0*/  FMUL R12, R15, R12 ;  /* 0x0000000c0f0c7220 */ /* 0x002fe20000400000 */
[----:B0-----:R-:W-:-:S04]  /*09d0*/  FADD R9, -R8, R9 ;  /* 0x0000000908097221 */ /* 0x001fc80000000100 */
[----:B------:R-:W-:Y:S02]  /*09e0*/  FSEL R12, R12, RZ, P0 ;  /* 0x000000ff0c0c7208 */ /* 0x000fe40000000000 */
[----:B------:R-:W-:Y:S01]  /*09f0*/  FSETP.GT.AND P0, PT, |R7|, 8.50705917302346158658e+37, PT ;  /* 0x7e8000000700780b */ /* 0x000fe20003f04200 */
[C---:B------:R-:W-:Y:S02]  /*0a00*/  FMUL R17, R9.reuse, R9 ;  /* 0x0000000909117220 */ /* 0x040fe40000400000 */
[----:B------:R-:W-:Y:S01]  /*0a10*/  FFMA R8, R9, R12, R8 ;  /* 0x0000000c09087223 */ /* 0x000fe20000000008 */
[----:B--2---:R-:W-:Y:S01]  /*0a20*/  FADD R13, R13, R10 ;  /* 0x0000000a0d0d7221 */ /* 0x004fe20000000000 */
[----:B------:R-:W-:Y:S01]  /*0a30*/  FMUL R17, R0, R17 ;  /* 0x0000001100117220 */ /* 0x000fe20000400000 */
[----:B------:R-:W-:Y:S02]  /*0a40*/  FSEL R16, R16, R7, P0 ;  /* 0x0000000710107208 */ /* 0x000fe40000000000 */
[----:B------:R-:W0:Y:S01]  /*0a50*/  SHFL.BFLY PT, R9, R8, 0x1, 0x1f ;  /* 0x0c201f0008097f89 */ /* 0x000e2200000e0000 */
[----:B------:R-:W-:Y:S01]  /*0a60*/  FFMA R13, R12, R17, R13 ;  /* 0x000000110c0d7223 */ /* 0x000fe2000000000d */
[----:B------:R-:W-:Y:S01]  /*0a70*/  FSEL R11, R11, R6, P0 ;  /* 0x000000060b0b7208 */ /* 0x000fe20000000000 */
[----:B------:R-:W-:Y:S01]  /*0a80*/  @!P1 FMUL R16, R16, 16777216 ;  /* 0x4b80000010109820 */ /* 0x000fe20000400000 */
[----:B------:R-:W-:-:S02]  /*0a90*/  FSETP.NEU.AND P0, PT, R7, RZ, PT ;  /* 0x000000ff0700720b */ /* 0x000fc40003f0d000 */
[----:B------:R-:W1:Y:S01]  /*0aa0*/  SHFL.BFLY PT, R0, R13, 0x1, 0x1f ;  /* 0x0c201f000d007f89 */ /* 0x000e6200000e0000 */
[----:B------:R-:W-:Y:S01]  /*0ab0*/  @!P1 FMUL R11, R11, 16777216 ;  /* 0x4b8000000b0b9820 */ /* 0x000fe20000400000 */
[----:B------:R-:W-:Y:S01]  /*0ac0*/  LOP3.LUT P1, RZ, R14, 0x1f, RZ, 0xc0, !PT ;  /* 0x0000001f0eff7812 */ /* 0x000fe2000782c0ff */
[----:B------:R-:W2:Y:S01]  /*0ad0*/  MUFU.RCP R16, R16 ;  /* 0x0000001000107308 */ /* 0x000ea20000001000 */
[----:B------:R-:W-:-:S04]  /*0ae0*/  SHF.R.U32.HI R10, RZ, 0x3, R14 ;  /* 0x00000003ff0a7819 */ /* 0x000fc8000001160e */
[----:B------:R-:W-:-:S07]  /*0af0*/  LOP3.LUT R10, R10, 0x3c, RZ, 0xc0, !PT ;  /* 0x0000003c0a0a7812 */ /* 0x000fce00078ec0ff */
[----:B------:R-:W-:Y:S01]  /*0b00*/  @!P1 STS [R10+UR4+0x80], R7 ;  /* 0x000080070a009988 */ /* 0x000fe20008000804 */
[----:B0-----:R-:W-:Y:S01]  /*0b10*/  FADD R9, -R8, R9 ;  /* 0x0000000908097221 */ /* 0x001fe20000000100 */
[----:B--2---:R-:W-:-:S03]  /*0b20*/  FMUL R11, R16, R11 ;  /* 0x0000000b100b7220 */ /* 0x004fc60000400000 */
[----:B------:R-:W-:Y:S02]  /*0b30*/  FMUL R15, R9, R9 ;  /* 0x00000009090f7220 */ /* 0x000fe40000400000 */
[----:B------:R-:W-:Y:S01]  /*0b40*/  FSEL R11, R11, RZ, P0 ;  /* 0x000000ff0b0b7208 */ /* 0x000fe20000000000 */
[----:B-1----:R-:W-:Y:S01]  /*0b50*/  FADD R0, R13, R0 ;  /* 0x000000000d007221 */ /* 0x002fe20000000000 */
[----:B------:R-:W-:-:S03]  /*0b60*/  FMUL R15, R6, R15 ;  /* 0x0000000f060f7220 */ /* 0x000fc60000400000 */
[----:B------:R-:W-:Y:S01]  /*0b70*/  FFMA R9, R9, R11, R8 ;  /* 0x0000000b09097223 */ /* 0x000fe20000000008 */
[----:B------:R-:W-:Y:S01]  /*0b80*/  FFMA R15, R11, R15, R0 ;  /* 0x0000000f0b0f7223 */ /* 0x000fe20000000000 */
[----:B------:R-:W-:-:S03]  /*0b90*/  LEA R0, R14, UR4, 0x2 ;  /* 0x000000040e007c11 */ /* 0x000fc6000f8e10ff */
[----:B------:R-:W-:Y:S04]  /*0ba0*/  @!P1 STS [R10+UR4], R9 ;  /* 0x000000090a009988 */ /* 0x000fe80008000804 */
[----:B------:R-:W-:Y:S01]  /*0bb0*/  @!P1 STS [R10+UR4+0x40], R15 ;  /* 0x0000400f0a009988 */ /* 0x000fe20008000804 */
[----:B------:R-:W-:Y:S06]  /*0bc0*/  BAR.SYNC.DEFER_BLOCKING 0x0 ;  /* 0x0000000000007b1d */ /* 0x000fec0000010000 */
[----:B------:R-:W0:Y:S04]  /*0bd0*/  @!P2 LDS R3, [R0+0x80] ;  /* 0x000080000003a984 */ /* 0x000e280000000800 */
[----:B------:R-:W-:Y:S04]  /*0be0*/  @!P2 LDS R4, [R0] ;  /* 0x000000000004a984 */ /* 0x000fe80000000800 */
[----:B------:R-:W1:Y:S04]  /*0bf0*/  @!P2 LDS R5, [R0+0x40] ;  /* 0x000040000005a984 */ /* 0x000e680000000800 */
[----:B0-----:R-:W0:Y:S04]  /*0c00*/  SHFL.BFLY PT, R8, R3, 0x8, 0x1f ;  /* 0x0d001f0003087f89 */ /* 0x001e2800000e0000 */
[----:B-1----:R-:W1:Y:S01]  /*0c10*/  SHFL.BFLY PT, R10, R5, 0x8, 0x1f ;  /* 0x0d001f00050a7f89 */ /* 0x002e6200000e0000 */
[----:B0-----:R-:W-:-:S04]  /*0c20*/  FADD R6, R3, R8 ;  /* 0x0000000803067221 */ /* 0x001fc80000000000 */
[C---:B------:R-:W-:Y:S01]  /*0c30*/  FMUL R11, R6.reuse, 0.25 ;  /* 0x3e800000060b7820 */ /* 0x040fe20000400000 */
[C---:B------:R-:W-:Y:S01]  /*0c40*/  FSETP.GEU.AND P1, PT, |R6|.reuse, 1.175494350822287508e-38, PT ;  /* 0x008000000600780b */ /* 0x040fe20003f2e200 */
[----:B------:R-:W0:Y:S01]  /*0c50*/  SHFL.BFLY PT, R9, R6, 0x4, 0x1f ;  /* 0x0c801f0006097f89 */ /* 0x000e2200000e0000 */
[----:B------:R-:W-:Y:S01]  /*0c60*/  FSETP.GT.AND P0, PT, |R6|, 8.50705917302346158658e+37, PT ;  /* 0x7e8000000600780b */ /* 0x000fe20003f04200 */
[----:B-1----:R-:W-:-:S03]  /*0c70*/  FADD R10, R5, R10 ;  /* 0x0000000a050a7221 */ /* 0x002fc60000000000 */
[----:B------:R-:W-:Y:S02]  /*0c80*/  FSEL R12, R11, R6, P0 ;  /* 0x000000060b0c7208 */ /* 0x000fe40000000000 */
[----:B------:R-:W1:Y:S05]  /*0c90*/  SHFL.BFLY PT, R11, R4, 0x8, 0x1f ;  /* 0x0d001f00040b7f89 */ /* 0x000e6a00000e0000 */
[----:B------:R-:W-:Y:S02]  /*0ca0*/  @!P1 FMUL R12, R12, 16777216 ;  /* 0x4b8000000c0c9820 */ /* 0x000fe40000400000 */
[----:B------:R-:W-:Y:S02]  /*0cb0*/  @P0 FMUL R8, R8, 0.25 ;  /* 0x3e80000008080820 */ /* 0x000fe40000400000 */
[----:B------:R-:W2:Y:S02]  /*0cc0*/  MUFU.RCP R13, R12 ;  /* 0x0000000c000d7308 */ /* 0x000ea40000001000 */
[----:B------:R-:W-:Y:S01]  /*0cd0*/  @!P1 FMUL R8, R8, 16777216 ;  /* 0x4b80000008089820 */ /* 0x000fe20000400000 */
[C---:B------:R-:W-:Y:S01]  /*0ce0*/  FSETP.NEU.AND P1, PT, R6.reuse, RZ, PT ;  /* 0x000000ff0600720b */ /* 0x040fe20003f2d000 */
[----:B0-----:R-:W-:-:S04]  /*0cf0*/  FADD R7, R6, R9 ;  /* 0x0000000906077221 */ /* 0x001fc80000000000 */
[C---:B------:R-:W-:Y:S01]  /*0d00*/  FMUL R16, R7.reuse, 0.25 ;  /* 0x3e80000007107820 */ /* 0x040fe20000400000 */
[----:B------:R-:W-:Y:S01]  /*0d10*/  FSETP.GEU.AND P2, PT, |R7|, 1.175494350822287508e-38, PT ;  /* 0x008000000700780b */ /* 0x000fe20003f4e200 */
[----:B--2---:R-:W-:Y:S01]  /*0d20*/  FMUL R13, R13, R8 ;  /* 0x000000080d0d7220 */ /* 0x004fe20000400000 */
[----:B------:R-:W-:Y:S01]  /*0d30*/  FSETP.GT.AND P0, PT, |R7|, 8.50705917302346158658e+37, PT ;  /* 0x7e8000000700780b */ /* 0x000fe20003f04200 */
[----:B------:R-:W0:Y:S01]  /*0d40*/  SHFL.BFLY PT, R8, R7, 0x2, 0x1f ;  /* 0x0c401f0007087f89 */ /* 0x000e2200000e0000 */
[----:B-1----:R-:W-:Y:S02]  /*0d50*/  FADD R11, -R4, R11 ;  /* 0x0000000b040b7221 */ /* 0x002fe40000000100 */
[----:B------:R-:W-:Y:S02]  /*0d60*/  FSEL R13, R13, RZ, P1 ;  /* 0x000000ff0d0d7208 */ /* 0x000fe40000800000 */
[----:B------:R-:W-:Y:S01]  /*0d70*/  FSEL R16, R16, R7, P0 ;  /* 0x0000000710107208 */ /* 0x000fe20000000000 */
[----:B------:R-:W-:Y:S01]  /*0d80*/  FMUL R12, R11, R11 ;  /* 0x0000000b0b0c7220 */ /* 0x000fe20000400000 */
[----:B------:R-:W-:Y:S01]  /*0d90*/  FSETP.NEU.AND P1, PT, R7, RZ, PT ;  /* 0x000000ff0700720b */ /* 0x000fe20003f2d000 */
[----:B------:R-:W-:-:S02]  /*0da0*/  FFMA R4, R11, R13, R4 ;  /* 0x0000000d0b047223 */ /* 0x000fc40000000004 */
[----:B------:R-:W-:Y:S01]  /*0db0*/  @!P2 FMUL R16, R16, 16777216 ;  /* 0x4b8000001010a820 */ /* 0x000fe20000400000 */
[----:B------:R-:W-:Y:S01]  /*0dc0*/  FMUL R12, R3, R12 ;  /* 0x0000000c030c7220 */ /* 0x000fe20000400000 */
[----:B------:R-:W-:Y:S01]  /*0dd0*/  @P0 FMUL R9, R9, 0.25 ;  /* 0x3e80000009090820 */ /* 0x000fe20000400000 */
[----:B------:R-:W1:Y:S02]  /*0de0*/  SHFL.BFLY PT, R5, R4, 0x4, 0x1f ;  /* 0x0c801f0004057f89 */ /* 0x000e6400000e0000 */
[----:B------:R-:W-:Y:S01]  /*0df0*/  FFMA R10, R13, R12, R10 ;  /* 0x0000000c0d0a7223 */ /* 0x000fe2000000000a */
[----:B------:R-:W2:Y:S01]  /*0e00*/  MUFU.RCP R16, R16 ;  /* 0x0000001000107308 */ /* 0x000ea20000001000 */
[----:B------:R-:W-:-:S03]  /*0e10*/  @!P2 FMUL R9, R9, 16777216 ;  /* 0x4b8000000909a820 */ /* 0x000fc60000400000 */
[----:B------:R-:W3:Y:S01]  /*0e20*/  SHFL.BFLY PT, R11, R10, 0x4, 0x1f ;  /* 0x0c801f000a0b7f89 */ /* 0x000ee200000e0000 */
[----:B0-----:R-:W-:-:S04]  /*0e30*/  FADD R3, R7, R8 ;  /* 0x0000000807037221 */ /* 0x001fc80000000000 */
[C---:B------:R-:W-:Y:S01]  /*0e40*/  FMUL R12, R3.reuse, 0.25 ;  /* 0x3e800000030c7820 */ /* 0x040fe20000400000 */
[C---:B------:R-:W-:Y:S01]  /*0e50*/  FSETP.GEU.AND P2, PT, |R3|.reuse, 1.175494350822287508e-38, PT ;  /* 0x008000000300780b */ /* 0x040fe20003f4e200 */
[----:B--2---:R-:W-:Y:S01]  /*0e60*/  FMUL R9, R16, R9 ;  /* 0x0000000910097220 */ /* 0x004fe20000400000 */
[----:B------:R-:W-:-:S04]  /*0e70*/  FSETP.GT.AND P0, PT, |R3|, 8.50705917302346158658e+37, PT ;  /* 0x7e8000000300780b */ /* 0x000fc80003f04200 */
[----:B------:R-:W-:Y:S01]  /*0e80*/  FSEL R9, R9, RZ, P1 ;  /* 0x000000ff09097208 */ /* 0x000fe20000800000 */
[----:B-1----:R-:W-:Y:S01]  /*0e90*/  FADD R5, -R4, R5 ;  /* 0x0000000504057221 */ /* 0x002fe20000000100 */
[----:B------:R-:W-:-:S03]  /*0ea0*/  FSEL R15, R12, R3, P0 ;  /* 0x000000030c0f7208 */ /* 0x000fc60000000000 */
[C---:B------:R-:W-:Y:S01]  /*0eb0*/  FMUL R13, R5.reuse, R5 ;  /* 0x00000005050d7220 */ /* 0x040fe20000400000 */
[----:B------:R-:W-:Y:S01]  /*0ec0*/  FFMA R12, R5, R9, R4 ;  /* 0x00000009050c7223 */ /* 0x000fe20000000004 */
[----:B------:R-:W-:Y:S01]  /*0ed0*/  @!P2 FMUL R15, R15, 16777216 ;  /* 0x4b8000000f0fa820 */ /* 0x000fe20000400000 */
[----:B------:R-:W0:Y:S01]  /*0ee0*/  SHFL.BFLY PT, R4, R3, 0x1, 0x1f ;  /* 0x0c201f0003047f89 */ /* 0x000e2200000e0000 */
[----:B---3--:R-:W-:Y:S01]  /*0ef0*/  FADD R10, R10, R11 ;  /* 0x0000000b0a0a7221 */ /* 0x008fe20000000000 */
[----:B------:R-:W-:Y:S01]  /*0f00*/  FMUL R13, R6, R13 ;  /* 0x0000000d060d7220 */ /* 0x000fe20000400000 */
[----:B------:R-:W-:Y:S01]  /*0f10*/  @P0 FMUL R8, R8, 0.25 ;  /* 0x3e80000008080820 */ /* 0x000fe20000400000 */
[----:B------:R-:W1:Y:S01]  /*0f20*/  SHFL.BFLY PT, R11, R12, 0x2, 0x1f ;  /* 0x0c401f000c0b7f89 */ /* 0x000e6200000e0000 */
[----:B------:R-:W2:Y:S01]  /*0f30*/  MUFU.RCP R15, R15 ;  /* 0x0000000f000f7308 */ /* 0x000ea20000001000 */
[----:B------:R-:W-:Y:S01]  /*0f40*/  FFMA R10, R9, R13, R10 ;  /* 0x0000000d090a7223 */ /* 0x000fe2000000000a */
[----:B------:R-:W-:Y:S01]  /*0f50*/  @!P2 FMUL R8, R8, 16777216 ;  /* 0x4b8000000808a820 */ /* 0x000fe20000400000 */
[----:B------:R-:W-:-:S03]  /*0f60*/  FSETP.NEU.AND P0, PT, R3, RZ, PT ;  /* 0x000000ff0300720b */ /* 0x000fc60003f0d000 */
[----:B------:R-:W3:Y:S01]  /*0f70*/  SHFL.BFLY PT, R9, R10, 0x2, 0x1f ;  /* 0x0c401f000a097f89 */ /* 0x000ee200000e0000 */
[----:B--2---:R-:W-:Y:S01]  /*0f80*/  FMUL R8, R15, R8 ;  /* 0x000000080f087220 */ /* 0x004fe20000400000 */
[----:B0-----:R-:W-:-:S04]  /*0f90*/  FADD R5, R3, R4 ;  /* 0x0000000403057221 */ /* 0x001fc80000000000 */
[----:B------:R-:W-:Y:S01]  /*0fa0*/  FSEL R8, R8, RZ, P0 ;  /* 0x000000ff08087208 */ /* 0x000fe20000000000 */
[----:B-1----:R-:W-:Y:S01]  /*0fb0*/  FADD R11, -R12, R11 ;  /* 0x0000000b0c0b7221 */ /* 0x002fe20000000100 */
[C---:B------:R-:W-:Y:S01]  /*0fc0*/  FSETP.GEU.AND P1, PT, |R5|.reuse, 1.175494350822287508e-38, PT ;  /* 0x008000000500780b */ /* 0x040fe20003f2e200 */
[C---:B------:R-:W-:Y:S01]  /*0fd0*/  FMUL R16, R5.reuse, 0.25 ;  /* 0x3e80000005107820 */ /* 0x040fe20000400000 */
[----:B------:R-:W-:Y:S01]  /*0fe0*/  FSETP.GT.AND P0, PT, |R5|, 8.50705917302346158658e+37, PT ;  /* 0x7e8000000500780b */ /* 0x000fe20003f04200 */
[C---:B------:R-:W-:Y:S01]  /*0ff0*/  FFMA R12, R11.reuse, R8, R12 ;  /* 0x000000080b0c7223 */ /* 0x040fe2000000000c */
[----:B------:R-:W-:Y:S01]  /*1000*/  FMUL R6, R11, R11 ;  /* 0x0000000b0b067220 */ /* 0x000fe20000400000 */
[----:B---3--:R-:W-:Y:S01]  /*1010*/  FADD R9, R10, R9 ;  /* 0x000000090a097221 */ /* 0x008fe20000000000 */
[----:B------:R-:W-:Y:S02]  /*1020*/  FSEL R16, R16, R5, P0 ;  /* 0x0000000510107208 */ /* 0x000fe40000000000 */
[----:B------:R-:W-:-:S02]  /*1030*/  FMUL R6, R7, R6 ;  /* 0x0000000607067220 */ /* 0x000fc40000400000 */
[----:B------:R-:W0:Y:S02]  /*1040*/  SHFL.BFLY PT, R7, R12, 0x1, 0x1f ;  /* 0x0c201f000c077f89 */ /* 0x000e2400000e0000 */
[----:B------:R-:W-:Y:S01]  /*1050*/  FFMA R6, R8, R6, R9 ;  /* 0x0000000608067223 */ /* 0x000fe20000000009 */
[----:B------:R-:W-:Y:S02]  /*1060*/  @!P1 FMUL R16, R16, 16777216 ;  /* 0x4b80000010109820 */ /* 0x000fe40000400000 */
[----:B------:R-:W-:Y:S01]  /*1070*/  @P0 FMUL R4, R4, 0.25 ;  /* 0x3e80000004040820 */ /* 0x000fe20000400000 */
[----:B------:R-:W-:Y:S01]  /*1080*/  LOP3.LUT P0, RZ, R14, 0xf, RZ, 0xc0, !PT ;  /* 0x0000000f0eff7812 */ /* 0x000fe2000780c0ff */
[----:B------:R-:W1:Y:S01]  /*1090*/  SHFL.BFLY PT, R9, R6, 0x1, 0x1f ;  /* 0x0c201f0006097f89 */ /* 0x000e6200000e0000 */
[----:B------:R-:W2:Y:S01]  /*10a0*/  MUFU.RCP R11, R16 ;  /* 0x00000010000b7308 */ /* 0x000ea20000001000 */
[----:B------:R-:W-:Y:S01]  /*10b0*/  @!P1 FMUL R4, R4, 16777216 ;  /* 0x4b80000004049820 */ /* 0x000fe20000400000 */
[----:B------:R-:W-:-:S02]  /*10c0*/  FSETP.NEU.AND P1, PT, R5, RZ, PT ;  /* 0x000000ff0500720b */ /* 0x000fc40003f2d000 */
[----:B------:R-:W-:Y:S01]  /*10d0*/  ISETP.LT.AND P0, PT, R14, 0x10, !P0 ;  /* 0x000000100e00780c */ /* 0x000fe20004701270 */
[----:B--2---:R-:W-:Y:S01]  /*10e0*/  FMUL R11, R11, R4 ;  /* 0x000000040b0b7220 */ /* 0x004fe20000400000 */
[----:B0-----:R-:W-:-:S11]  /*10f0*/  FADD R7, -R12, R7 ;  /* 0x000000070c077221 */ /* 0x001fd60000000100 */
[----:B------:R0:W-:Y:S01]  /*1100*/  @P0 STS [R0+0x80], R5 ;  /* 0x0000800500000388 */ /* 0x0001e20000000800 */
[----:B------:R-:W-:Y:S01]  /*1110*/  FMUL R4, R7, R7 ;  /* 0x0000000707047220 */ /* 0x000fe20000400000 */
[----:B------:R-:W-:Y:S01]  /*1120*/  FSEL R11, R11, RZ, P1 ;  /* 0x000000ff0b0b7208 */ /* 0x000fe20000800000 */
[----:B-1----:R-:W-:Y:S02]  /*1130*/  FADD R6, R6, R9 ;  /* 0x0000000906067221 */ /* 0x002fe40000000000 */
[----:B------:R-:W-:Y:S01]  /*1140*/  FMUL R4, R3, R4 ;  /* 0x0000000403047220 */ /* 0x000fe20000400000 */
[----:B------:R-:W1:Y:S01]  /*1150*/  LDC.64 R8, c[0x0][0x220] ;  /* 0x00008800ff087b82 */ /* 0x000e620000000a00 */
[----:B------:R-:W-:Y:S01]  /*1160*/  FFMA R3, R7, R11, R12 ;  /* 0x0000000b07037223 */ /* 0x000fe2000000000c */
[----:B------:R-:W-:Y:S01]  /*1170*/  HFMA2.MMA R12, -RZ, RZ, 0.75, 0 ;  /* 0x3a000000ff0c7435 */ /* 0x000fe200000001ff */
[----:B------:R-:W-:-:S03]  /*1180*/  FFMA R13, R11, R4, R6 ;  /* 0x000000040b0d7223 */ /* 0x000fc60000000006 */
[----:B------:R-:W-:Y:S02]  /*1190*/  @P0 STS [R0], R3 ;  /* 0x0000000300000388 */ /* 0x000fe40000000800 */
[----:B------:R-:W0:Y:S02]  /*11a0*/  LDC.64 R6, c[0x0][0x218] ;  /* 0x00008600ff067b82 */ /* 0x000e240000000a00 */
[----:B------:R-:W-:Y:S06]  /*11b0*/  @P0 STS [R0+0x40], R13 ;  /* 0x0000400d00000388 */ /* 0x000fec0000000800 */
[----:B------:R-:W-:Y:S01]  /*11c0*/  BAR.SYNC.DEFER_BLOCKING 0x0 ;  /* 0x0000000000007b1d */ /* 0x000fe20000010000 */
[----:B------:R-:W-:-:S04]  /*11d0*/  LOP3.LUT P0, RZ, R14, 0x1ff, RZ, 0xc0, !PT ;  /* 0x000001ff0eff7812 */ /* 0x000fc8000780c0ff */
[----:B------:R-:W-:-:S03]  /*11e0*/  ISETP.LT.AND P0, PT, R2, 0x80, !P0 ;  /* 0x000000800200780c */ /* 0x000fc60004701270 */
[----:B------:R-:W2:Y:S01]  /*11f0*/  LDC.64 R10, c[0x0][0x228] ;  /* 0x00008a00ff0a7b82 */ /* 0x000ea20000000a00 */
[----:B0-----:R-:W-:-:S04]  /*1200*/  IMAD.WIDE R4, R2, 0x4, R6 ;  /* 0x0000000402047825 */ /* 0x001fc800078e0206 */
[----:B-1----:R-:W-:Y:S01]  /*1210*/  IMAD.WIDE R6, R2, 0x4, R8 ;  /* 0x0000000402067825 */ /* 0x002fe200078e0208 */
[----:B------:R-:W0:Y:S04]  /*1220*/  LDS R15, [UR4] ;  /* 0x00000004ff0f7984 */ /* 0x000e280008000800 */
[----:B------:R-:W1:Y:S04]  /*1230*/  LDS R17, [UR4+0x40] ;  /* 0x00004004ff117984 */ /* 0x000e680008000800 */
[----:B0-----:R0:W-:Y:S04]  /*1240*/  @P0 STG.E desc[UR6][R4.64], R15 ;  /* 0x0000000f04000986 */ /* 0x0011e8000c101906 */
[----:B-1----:R0:W-:Y:S01]  /*1250*/  @P0 STG.E desc[UR6][R6.64], R17 ;  /* 0x0000001106000986 */ /* 0x0021e2000c101906 */
[----:B------:R-:W-:Y:S01]  /*1260*/  FFMA R0, R17, R12, 9.9999997473787516356e-06 ;  /* 0x3727c5ac11007423 */ /* 0x000fe2000000000c */
[----:B0-2---:R-:W-:Y:S06]  /*1270*/  @!P0 EXIT ;  /* 0x000000000000894d */ /* 0x005fec0003800000 */
[----:B0-----:R-:W0:Y:S01]  /*1280*/  MUFU.RSQ R5, R0 ;  /* 0x0000000000057308 */ /* 0x001e220000001400 */
[----:B------:R-:W-:-:S05]  /*1290*/  IMAD.WIDE R2, R2, 0x4, R10 ;  /* 0x0000000402027825 */ /* 0x000fca00078e020a */
[----:B0-----:R-:W-:Y:S01]  /*12a0*/  STG.E desc[UR6][R2.64], R5 ;  /* 0x0000000502007986 */ /* 0x001fe2000c101906 */
[----:B------:R-:W-:Y:S05]  /*12b0*/  EXIT ;  /* 0x000000000000794d */ /* 0x000fea0003800000 */
.L_x_0:
[----:B------:R-:W-:-:S00]  /*12c0*/  BRA `(.L_x_0) ;  /* 0xfffffffc00fc7947 */ /* 0x000fc0000383ffff */
[----:B------:R-:W-:-:S00]  /*12d0*/  NOP ;  /* 0x0000000000007918 */ /* 0x000fc00000000000 */
        /* <DEDUP_REMOVED lines=10> */
.L_x_1:


//--------------------- .nv.global.init           --------------------------
	.section	.nv.global.init,"aw",@progbits
.nv.global.init:
	.type		_$_str,@object
	.size		_$_str,(.L_0 - _$_str)
_$_str:
        /*0000*/ 	.byte	0x5f, 0x5f, 0x43, 0x55, 0x44, 0x41, 0x5f, 0x46, 0x54, 0x5a, 0x00
.L_0:


//--------------------- .nv.shared.triton_red_fused_native_group_norm_6 --------------------------
	.section	.nv.shared.triton_red_fused_native_group_norm_6,"aw",@nobits
	.sectionflags	@""
	.align	16
	.zero		1024


//--------------------- .nv.constant0.triton_red_fused_native_group_norm_6 --------------------------
	.section	.nv.constant0.triton_red_fused_native_group_norm_6,"a",@progbits
	.sectionflags	@""
	.align	4
.nv.constant0.triton_red_fused_native_group_norm_6:
	.zero		568
